//
// Generated by NVIDIA NVVM Compiler
//
// Compiler Build ID: CL-36424714
// Cuda compilation tools, release 13.0, V13.0.88
// Based on NVVM 20.0.0
//

.version 9.0
.target sm_100
.address_size 64

	// .globl	_Z12fill_patternPffm

.visible .entry _Z12fill_patternPffm(
	.param .u64 .ptr .align 1 _Z12fill_patternPffm_param_0,
	.param .f32 _Z12fill_patternPffm_param_1,
	.param .u64 _Z12fill_patternPffm_param_2
)
{
	.reg .pred 	%p<3>;
	.reg .b32 	%r<7>;
	.reg .b32 	%f<2>;
	.reg .b64 	%rd<11>;

	ld.param.u64 	%rd6, [_Z12fill_patternPffm_param_0];
	ld.param.f32 	%f1, [_Z12fill_patternPffm_param_1];
	ld.param.u64 	%rd7, [_Z12fill_patternPffm_param_2];
	mov.u32 	%r2, %ctaid.x;
	mov.u32 	%r1, %ntid.x;
	mov.u32 	%r3, %tid.x;
	mad.lo.s32 	%r4, %r2, %r1, %r3;
	cvt.u64.u32 	%rd10, %r4;
	setp.le.u64 	%p1, %rd7, %rd10;
	@%p1 bra 	$L__BB0_3;
	mov.u32 	%r5, %nctaid.x;
	mul.lo.s32 	%r6, %r5, %r1;
	cvt.u64.u32 	%rd2, %r6;
	cvta.to.global.u64 	%rd3, %rd6;
$L__BB0_2:
	shl.b64 	%rd8, %rd10, 2;
	add.s64 	%rd9, %rd3, %rd8;
	st.global.f32 	[%rd9], %f1;
	add.s64 	%rd10, %rd10, %rd2;
	setp.lt.u64 	%p2, %rd10, %rd7;
	@%p2 bra 	$L__BB0_2;
$L__BB0_3:
	ret;

}


// ===== COMPILED SASS (sm_100) =====

	.target	sm_100

	.elftype	@"ET_EXEC"


//--------------------- .note.nv.tkinfo           --------------------------
	.section	.note.nv.tkinfo,"",@"SHT_NOTE"
	.sectionflags	@"SHF_NOTE_NV_TKINFO"
	.tkinfo
        /*0018*/ 	.word	0x00000002
        /*0030*/ 	.string	""
        /*0030*/ 	.string	"ptxas"
        /*0030*/ 	.string	"Cuda compilation tools, release 13.0, V13.0.88"
        /*0030*/ 	.string	"Build cuda_13.0.r13.0/compiler.36424714_0"
        /*0030*/ 	.string	"-arch sm_100 -m 64 "



//--------------------- .note.nv.cuinfo           --------------------------
	.section	.note.nv.cuinfo,"",@"SHT_NOTE"
	.sectionflags	@"SHF_NOTE_NV_CUINFO"
        /*0018*/ 	.short	0x0002
        /*001a*/ 	.short	0x0064
        /*001c*/ 	.short	0x0082
	.zero		2


//--------------------- .nv.info                  --------------------------
	.section	.nv.info,"",@"SHT_CUDA_INFO"
	.align	4


	//----- nvinfo : EIATTR_REGCOUNT
	.align		4
        /*0000*/ 	.byte	0x04, 0x2f
        /*0002*/ 	.short	(.L_1 - .L_0)
	.align		4
.L_0:
        /*0004*/ 	.word	index@(_Z12fill_patternPffm)
        /*0008*/ 	.word	0x0000000a


	//----- nvinfo : EIATTR_FRAME_SIZE
	.align		4
.L_1:
        /*000c*/ 	.byte	0x04, 0x11
        /*000e*/ 	.short	(.L_3 - .L_2)
	.align		4
.L_2:
        /*0010*/ 	.word	index@(_Z12fill_patternPffm)
        /*0014*/ 	.word	0x00000000


	//----- nvinfo : EIATTR_MIN_STACK_SIZE
	.align		4
.L_3:
        /*0018*/ 	.byte	0x04, 0x12
        /*001a*/ 	.short	(.L_5 - .L_4)
	.align		4
.L_4:
        /*001c*/ 	.word	index@(_Z12fill_patternPffm)
        /*0020*/ 	.word	0x00000000
.L_5:


//--------------------- .nv.compat                --------------------------
	.section	.nv.compat,"",@"SHT_CUDA_COMPAT_INFO"
	.align	4
        /*0000*/ 	.byte	0x02, 0x09, 0x00, 0x00, 0x02, 0x02, 0x01, 0x00, 0x02, 0x05, 0x05, 0x00, 0x03, 0x07, 0x01, 0x01
        /*0010*/ 	.byte	0x02, 0x03, 0x00, 0x00, 0x02, 0x06, 0x01, 0x00, 0x04, 0x0b, 0x08, 0x00, 0x09, 0x00, 0x00, 0x00
        /*0020*/ 	.byte	0x00, 0x00, 0x00, 0x00


//--------------------- .nv.info._Z12fill_patternPffm --------------------------
	.section	.nv.info._Z12fill_patternPffm,"",@"SHT_CUDA_INFO"
	.sectionflags	@""
	.align	4


	//----- nvinfo : EIATTR_CUDA_API_VERSION
	.align		4
        /*0000*/ 	.byte	0x04, 0x37
        /*0002*/ 	.short	(.L_7 - .L_6)
.L_6:
        /*0004*/ 	.word	0x00000082


	//----- nvinfo : EIATTR_KPARAM_INFO
	.align		4
.L_7:
        /*0008*/ 	.byte	0x04, 0x17
        /*000a*/ 	.short	(.L_9 - .L_8)
.L_8:
        /*000c*/ 	.word	0x00000000
        /*0010*/ 	.short	0x0002
        /*0012*/ 	.short	0x0010
        /*0014*/ 	.byte	0x00, 0xf0, 0x21, 0x00


	//----- nvinfo : EIATTR_KPARAM_INFO
	.align		4
.L_9:
        /*0018*/ 	.byte	0x04, 0x17
        /*001a*/ 	.short	(.L_11 - .L_10)
.L_10:
        /*001c*/ 	.word	0x00000000
        /*0020*/ 	.short	0x0001
        /*0022*/ 	.short	0x0008
        /*0024*/ 	.byte	0x00, 0xf0, 0x11, 0x00


	//----- nvinfo : EIATTR_KPARAM_INFO
	.align		4
.L_11:
        /*0028*/ 	.byte	0x04, 0x17
        /*002a*/ 	.short	(.L_13 - .L_12)
.L_12:
        /*002c*/ 	.word	0x00000000
        /*0030*/ 	.short	0x0000
        /*0032*/ 	.short	0x0000
        /*0034*/ 	.byte	0x00, 0xf5, 0x21, 0x00


	//----- nvinfo : EIATTR_SPARSE_MMA_MASK
	.align		4
.L_13:
        /*0038*/ 	.byte	0x03, 0x50
        /*003a*/ 	.short	0x0000


	//----- nvinfo : EIATTR_MAXREG_COUNT
	.align		4
        /*003c*/ 	.byte	0x03, 0x1b
        /*003e*/ 	.short	0x00ff


	//----- nvinfo : EIATTR_MERCURY_ISA_VERSION
	.align		4
        /*0040*/ 	.byte	0x03, 0x5f
        /*0042*/ 	.short	0x0101


	//----- nvinfo : EIATTR_VRC_CTA_INIT_COUNT
	.align		4
        /*0044*/ 	.byte	0x02, 0x4a
	.zero		1
	.zero		1


	//----- nvinfo : EIATTR_EXIT_INSTR_OFFSETS
	.align		4
        /*0048*/ 	.byte	0x04, 0x1c
        /*004a*/ 	.short	(.L_15 - .L_14)


	//   ....[0]....
.L_14:
        /*004c*/ 	.word	0x00000080


	//   ....[1]....
        /*0050*/ 	.word	0x00000180


	//----- nvinfo : EIATTR_CRS_STACK_SIZE
	.align		4
.L_15:
        /*0054*/ 	.byte	0x04, 0x1e
        /*0056*/ 	.short	(.L_17 - .L_16)
.L_16:
        /*0058*/ 	.word	0x00000000


	//----- nvinfo : EIATTR_CBANK_PARAM_SIZE
	.align		4
.L_17:
        /*005c*/ 	.byte	0x03, 0x19
        /*005e*/ 	.short	0x0018


	//----- nvinfo : EIATTR_PARAM_CBANK
	.align		4
        /*0060*/ 	.byte	0x04, 0x0a
        /*0062*/ 	.short	(.L_19 - .L_18)
	.align		4
.L_18:
        /*0064*/ 	.word	index@(.nv.constant0._Z12fill_patternPffm)
        /*0068*/ 	.short	0x0380
        /*006a*/ 	.short	0x0018


	//----- nvinfo : EIATTR_SW_WAR
	.align		4
.L_19:
        /*006c*/ 	.byte	0x04, 0x36
        /*006e*/ 	.short	(.L_21 - .L_20)
.L_20:
        /*0070*/ 	.word	0x00000008
.L_21:


//--------------------- .nv.callgraph             --------------------------
	.section	.nv.callgraph,"",@"SHT_CUDA_CALLGRAPH"
	.align	4
	.sectionentsize	8
	.align		4
        /*0000*/ 	.word	0x00000000
	.align		4
        /*0004*/ 	.word	0xffffffff
	.align		4
        /*0008*/ 	.word	0x00000000
	.align		4
        /*000c*/ 	.word	0xfffffffe
	.align		4
        /*0010*/ 	.word	0x00000000
	.align		4
        /*0014*/ 	.word	0xfffffffd
	.align		4
        /*0018*/ 	.word	0x00000000
	.align		4
        /*001c*/ 	.word	0xfffffffc


//--------------------- .text._Z12fill_patternPffm --------------------------
	.section	.text._Z12fill_patternPffm,"ax",@progbits
	.align	128
        .global         _Z12fill_patternPffm
        .type           _Z12fill_patternPffm,@function
        .size           _Z12fill_patternPffm,(.L_x_2 - _Z12fill_patternPffm)
        .other          _Z12fill_patternPffm,@"STO_CUDA_ENTRY STV_DEFAULT"
_Z12fill_patternPffm:
.text._Z12fill_patternPffm:
[----:B------:R-:W-:Y:S01]  /*0000*/  LDC R1, c[0x0][0x37c] ;  /* 0x0000df00ff017b82 */ /* 0x000fe20000000800 */
[----:B------:R-:W0:Y:S07]  /*0010*/  S2R R3, SR_TID.X ;  /* 0x0000000000037919 */ /* 0x000e2e0000002100 */
[----:B------:R-:W0:Y:S01]  /*0020*/  S2UR UR4, SR_CTAID.X ;  /* 0x00000000000479c3 */ /* 0x000e220000002500 */
[----:B------:R-:W1:Y:S07]  /*0030*/  LDCU.64 UR8, c[0x0][0x390] ;  /* 0x00007200ff0877ac */ /* 0x000e6e0008000a00 */
[----:B------:R-:W0:Y:S02]  /*0040*/  LDC R2, c[0x0][0x360] ;  /* 0x0000d800ff027b82 */ /* 0x000e240000000800 */
[----:B0-----:R-:W-:-:S05]  /*0050*/  IMAD R0, R2, UR4, R3 ;  /* 0x0000000402007c24 */ /* 0x001fca000f8e0203 */
[----:B-1----:R-:W-:-:S04]  /*0060*/  ISETP.GE.U32.AND P0, PT, R0, UR8, PT ;  /* 0x0000000800007c0c */ /* 0x002fc8000bf06070 */
[----:B------:R-:W-:-:S13]  /*0070*/  ISETP.GE.U32.AND.EX P0, PT, RZ, UR9, PT, P0 ;  /* 0x00000009ff007c0c */ /* 0x000fda000bf06100 */
[----:B------:R-:W-:Y:S05]  /*0080*/  @P0 EXIT ;  /* 0x000000000000094d */ /* 0x000fea0003800000 */
[----:B------:R-:W0:Y:S01]  /*0090*/  LDC R7, c[0x0][0x388] ;  /* 0x0000e200ff077b82 */ /* 0x000e220000000800 */
[----:B------:R-:W1:Y:S01]  /*00a0*/  LDCU UR4, c[0x0][0x370] ;  /* 0x00006e00ff0477ac */ /* 0x000e620008000800 */
[----:B------:R-:W-:Y:S02]  /*00b0*/  IMAD.MOV.U32 R5, RZ, RZ, R0 ;  /* 0x000000ffff057224 */ /* 0x000fe400078e0000 */
[----:B------:R-:W-:Y:S01]  /*00c0*/  IMAD.MOV.U32 R4, RZ, RZ, RZ ;  /* 0x000000ffff047224 */ /* 0x000fe200078e00ff */
[----:B------:R-:W2:Y:S01]  /*00d0*/  LDCU.64 UR6, c[0x0][0x358] ;  /* 0x00006b00ff0677ac */ /* 0x000ea20008000a00 */
[----:B------:R-:W3:Y:S01]  /*00e0*/  LDCU.64 UR10, c[0x0][0x380] ;  /* 0x00007000ff0a77ac */ /* 0x000ee20008000a00 */
[----:B-1----:R-:W-:-:S07]  /*00f0*/  IMAD R0, R2, UR4, RZ ;  /* 0x0000000402007c24 */ /* 0x002fce000f8e02ff */
.L_x_0:
[----:B---3--:R-:W-:-:S04]  /*0100*/  LEA R2, P0, R5, UR10, 0x2 ;  /* 0x0000000a05027c11 */ /* 0x008fc8000f8010ff */
[----:B------:R-:W-:Y:S02]  /*0110*/  LEA.HI.X R3, R5, UR11, R4, 0x2, P0 ;  /* 0x0000000b05037c11 */ /* 0x000fe400080f1404 */
[----:B------:R-:W-:-:S03]  /*0120*/  IADD3 R5, P0, PT, R0, R5, RZ ;  /* 0x0000000500057210 */ /* 0x000fc60007f1e0ff */
[----:B0-2---:R1:W-:Y:S02]  /*0130*/  STG.E desc[UR6][R2.64], R7 ;  /* 0x0000000702007986 */ /* 0x0053e4000c101906 */
[----:B------:R-:W-:Y:S01]  /*0140*/  IMAD.X R4, RZ, RZ, R4, P0 ;  /* 0x000000ffff047224 */ /* 0x000fe200000e0604 */
[----:B------:R-:W-:-:S04]  /*0150*/  ISETP.GE.U32.AND P0, PT, R5, UR8, PT ;  /* 0x0000000805007c0c */ /* 0x000fc8000bf06070 */
[----:B------:R-:W-:-:S13]  /*0160*/  ISETP.GE.U32.AND.EX P0, PT, R4, UR9, PT, P0 ;  /* 0x0000000904007c0c */ /* 0x000fda000bf06100 */
[----:B-1----:R-:W-:Y:S05]  /*0170*/  @!P0 BRA `(.L_x_0) ;  /* 0xfffffffc00e08947 */ /* 0x002fea000383ffff */
[----:B------:R-:W-:Y:S05]  /*0180*/  EXIT ;  /* 0x000000000000794d */ /* 0x000fea0003800000 */
.L_x_1:
[----:B------:R-:W-:-:S00]  /*0190*/  BRA `(.L_x_1) ;  /* 0xfffffffc00fc7947 */ /* 0x000fc0000383ffff */
[----:B------:R-:W-:-:S00]  /*01a0*/  NOP ;  /* 0x0000000000007918 */ /* 0x000fc00000000000 */
        /* <DEDUP_REMOVED lines=13> */
.L_x_2:


//--------------------- .nv.shared.reserved.0     --------------------------
	.section	.nv.shared.reserved.0,"aw",@nobits
	.weak		__nv_reservedSMEM_offset_0_alias
	.size		__nv_reservedSMEM_offset_0_alias, 0, 64
	.other		__nv_reservedSMEM_offset_0_alias,@"STO_CUDA_RESERVED_SHARED STV_DEFAULT"
__nv_reservedSMEM_offset_0_alias:
	.zero		0
	.zero		64


//--------------------- .nv.constant0._Z12fill_patternPffm --------------------------
	.section	.nv.constant0._Z12fill_patternPffm,"a",@progbits
	.sectionflags	@""
	.align	4
.nv.constant0._Z12fill_patternPffm:
	.zero		920


//--------------------- SYMBOLS --------------------------

	.type		.nv.reservedSmem.offset0,@object
	.size		.nv.reservedSmem.offset0,0x4
